//
// Generated by NVIDIA NVVM Compiler
//
// Compiler Build ID: CL-36424714
// Cuda compilation tools, release 13.0, V13.0.88
// Based on NVVM 20.0.0
//

.version 9.0
.target sm_100
.address_size 64

	// .globl	_Z14kernel_dummy_1v
.extern .func  (.param .b32 func_retval0) vprintf
(
	.param .b64 vprintf_param_0,
	.param .b64 vprintf_param_1
)
;
.global .align 1 .b8 $str[16] = {107, 101, 114, 110, 101, 108, 95, 100, 117, 109, 109, 121, 95, 49, 10};
.global .align 1 .b8 $str$1[16] = {107, 101, 114, 110, 101, 108, 95, 100, 117, 109, 109, 121, 95, 50, 10};
.global .align 1 .b8 $str$2[16] = {107, 101, 114, 110, 101, 108, 95, 100, 117, 109, 109, 121, 95, 51, 10};
.global .align 1 .b8 $str$3[16] = {107, 101, 114, 110, 101, 108, 95, 100, 117, 109, 109, 121, 95, 52, 10};

.visible .entry _Z14kernel_dummy_1v()
{
	.reg .b32 	%r<3>;
	.reg .b64 	%rd<3>;

	mov.u64 	%rd1, $str;
	cvta.global.u64 	%rd2, %rd1;
	{ // callseq 0, 0
	.param .b64 param0;
	st.param.b64 	[param0], %rd2;
	.param .b64 param1;
	st.param.b64 	[param1], 0;
	.param .b32 retval0;
	call.uni (retval0), 
	vprintf, 
	(
	param0, 
	param1
	);
	ld.param.b32 	%r1, [retval0];
	} // callseq 0
	ret;

}
	// .globl	_Z14kernel_dummy_2v
.visible .entry _Z14kernel_dummy_2v()
{
	.reg .b32 	%r<3>;
	.reg .b64 	%rd<3>;

	mov.u64 	%rd1, $str$1;
	cvta.global.u64 	%rd2, %rd1;
	{ // callseq 1, 0
	.param .b64 param0;
	st.param.b64 	[param0], %rd2;
	.param .b64 param1;
	st.param.b64 	[param1], 0;
	.param .b32 retval0;
	call.uni (retval0), 
	vprintf, 
	(
	param0, 
	param1
	);
	ld.param.b32 	%r1, [retval0];
	} // callseq 1
	ret;

}
	// .globl	_Z14kernel_dummy_3v
.visible .entry _Z14kernel_dummy_3v()
{
	.reg .b32 	%r<3>;
	.reg .b64 	%rd<3>;

	mov.u64 	%rd1, $str$2;
	cvta.global.u64 	%rd2, %rd1;
	{ // callseq 2, 0
	.param .b64 param0;
	st.param.b64 	[param0], %rd2;
	.param .b64 param1;
	st.param.b64 	[param1], 0;
	.param .b32 retval0;
	call.uni (retval0), 
	vprintf, 
	(
	param0, 
	param1
	);
	ld.param.b32 	%r1, [retval0];
	} // callseq 2
	ret;

}
	// .globl	_Z14kernel_dummy_4v
.visible .entry _Z14kernel_dummy_4v()
{
	.reg .b32 	%r<3>;
	.reg .b64 	%rd<3>;

	mov.u64 	%rd1, $str$3;
	cvta.global.u64 	%rd2, %rd1;
	{ // callseq 3, 0
	.param .b64 param0;
	st.param.b64 	[param0], %rd2;
	.param .b64 param1;
	st.param.b64 	[param1], 0;
	.param .b32 retval0;
	call.uni (retval0), 
	vprintf, 
	(
	param0, 
	param1
	);
	ld.param.b32 	%r1, [retval0];
	} // callseq 3
	ret;

}


// ===== COMPILED SASS (sm_100) =====

	.target	sm_100

	.elftype	@"ET_EXEC"


//--------------------- .note.nv.tkinfo           --------------------------
	.section	.note.nv.tkinfo,"",@"SHT_NOTE"
	.sectionflags	@"SHF_NOTE_NV_TKINFO"
	.tkinfo
        /*0018*/ 	.word	0x00000002
        /*0030*/ 	.string	""
        /*0030*/ 	.string	"ptxas"
        /*0030*/ 	.string	"Cuda compilation tools, release 13.0, V13.0.88"
        /*0030*/ 	.string	"Build cuda_13.0.r13.0/compiler.36424714_0"
        /*0030*/ 	.string	"-arch sm_100 -m 64 "



//--------------------- .note.nv.cuinfo           --------------------------
	.section	.note.nv.cuinfo,"",@"SHT_NOTE"
	.sectionflags	@"SHF_NOTE_NV_CUINFO"
        /*0018*/ 	.short	0x0002
        /*001a*/ 	.short	0x0064
        /*001c*/ 	.short	0x0082
	.zero		2


//--------------------- .nv.info                  --------------------------
	.section	.nv.info,"",@"SHT_CUDA_INFO"
	.align	4


	//----- nvinfo : EIATTR_REGCOUNT
	.align		4
        /*0000*/ 	.byte	0x04, 0x2f
        /*0002*/ 	.short	(.L_5 - .L_4)
	.align		4
.L_4:
        /*0004*/ 	.word	index@(_Z14kernel_dummy_1v)
        /*0008*/ 	.word	0x00000018


	//----- nvinfo : EIATTR_FRAME_SIZE
	.align		4
.L_5:
        /*000c*/ 	.byte	0x04, 0x11
        /*000e*/ 	.short	(.L_7 - .L_6)
	.align		4
.L_6:
        /*0010*/ 	.word	index@(_Z14kernel_dummy_1v)
        /*0014*/ 	.word	0x00000000


	//----- nvinfo : EIATTR_REGCOUNT
	.align		4
.L_7:
        /*0018*/ 	.byte	0x04, 0x2f
        /*001a*/ 	.short	(.L_9 - .L_8)
	.align		4
.L_8:
        /*001c*/ 	.word	index@(_Z14kernel_dummy_2v)
        /*0020*/ 	.word	0x00000018


	//----- nvinfo : EIATTR_FRAME_SIZE
	.align		4
.L_9:
        /*0024*/ 	.byte	0x04, 0x11
        /*0026*/ 	.short	(.L_11 - .L_10)
	.align		4
.L_10:
        /*0028*/ 	.word	index@(_Z14kernel_dummy_2v)
        /*002c*/ 	.word	0x00000000


	//----- nvinfo : EIATTR_REGCOUNT
	.align		4
.L_11:
        /*0030*/ 	.byte	0x04, 0x2f
        /*0032*/ 	.short	(.L_13 - .L_12)
	.align		4
.L_12:
        /*0034*/ 	.word	index@(_Z14kernel_dummy_3v)
        /*0038*/ 	.word	0x00000018


	//----- nvinfo : EIATTR_FRAME_SIZE
	.align		4
.L_13:
        /*003c*/ 	.byte	0x04, 0x11
        /*003e*/ 	.short	(.L_15 - .L_14)
	.align		4
.L_14:
        /*0040*/ 	.word	index@(_Z14kernel_dummy_3v)
        /*0044*/ 	.word	0x00000000


	//----- nvinfo : EIATTR_REGCOUNT
	.align		4
.L_15:
        /*0048*/ 	.byte	0x04, 0x2f
        /*004a*/ 	.short	(.L_17 - .L_16)
	.align		4
.L_16:
        /*004c*/ 	.word	index@(_Z14kernel_dummy_4v)
        /*0050*/ 	.word	0x00000018


	//----- nvinfo : EIATTR_FRAME_SIZE
	.align		4
.L_17:
        /*0054*/ 	.byte	0x04, 0x11
        /*0056*/ 	.short	(.L_19 - .L_18)
	.align		4
.L_18:
        /*0058*/ 	.word	index@(_Z14kernel_dummy_4v)
        /*005c*/ 	.word	0x00000000


	//----- nvinfo : EIATTR_MIN_STACK_SIZE
	.align		4
.L_19:
        /*0060*/ 	.byte	0x04, 0x12
        /*0062*/ 	.short	(.L_21 - .L_20)
	.align		4
.L_20:
        /*0064*/ 	.word	index@(_Z14kernel_dummy_4v)
        /*0068*/ 	.word	0x00000000


	//----- nvinfo : EIATTR_MIN_STACK_SIZE
	.align		4
.L_21:
        /*006c*/ 	.byte	0x04, 0x12
        /*006e*/ 	.short	(.L_23 - .L_22)
	.align		4
.L_22:
        /*0070*/ 	.word	index@(_Z14kernel_dummy_3v)
        /*0074*/ 	.word	0x00000000


	//----- nvinfo : EIATTR_MIN_STACK_SIZE
	.align		4
.L_23:
        /*0078*/ 	.byte	0x04, 0x12
        /*007a*/ 	.short	(.L_25 - .L_24)
	.align		4
.L_24:
        /*007c*/ 	.word	index@(_Z14kernel_dummy_2v)
        /*0080*/ 	.word	0x00000000


	//----- nvinfo : EIATTR_MIN_STACK_SIZE
	.align		4
.L_25:
        /*0084*/ 	.byte	0x04, 0x12
        /*0086*/ 	.short	(.L_27 - .L_26)
	.align		4
.L_26:
        /*0088*/ 	.word	index@(_Z14kernel_dummy_1v)
        /*008c*/ 	.word	0x00000000
.L_27:


//--------------------- .nv.compat                --------------------------
	.section	.nv.compat,"",@"SHT_CUDA_COMPAT_INFO"
	.align	4
        /*0000*/ 	.byte	0x02, 0x09, 0x00, 0x00, 0x02, 0x02, 0x01, 0x00, 0x02, 0x05, 0x05, 0x00, 0x03, 0x07, 0x01, 0x01
        /*0010*/ 	.byte	0x02, 0x03, 0x00, 0x00, 0x02, 0x06, 0x01, 0x00, 0x04, 0x0b, 0x08, 0x00, 0x09, 0x00, 0x00, 0x00
        /*0020*/ 	.byte	0x00, 0x00, 0x00, 0x00


//--------------------- .nv.info._Z14kernel_dummy_4v --------------------------
	.section	.nv.info._Z14kernel_dummy_4v,"",@"SHT_CUDA_INFO"
	.sectionflags	@""
	.align	4


	//----- nvinfo : EIATTR_CUDA_API_VERSION
	.align		4
        /*0000*/ 	.byte	0x04, 0x37
        /*0002*/ 	.short	(.L_29 - .L_28)
.L_28:
        /*0004*/ 	.word	0x00000082


	//----- nvinfo : EIATTR_SPARSE_MMA_MASK
	.align		4
.L_29:
        /*0008*/ 	.byte	0x03, 0x50
        /*000a*/ 	.short	0x0000


	//----- nvinfo : EIATTR_MAXREG_COUNT
	.align		4
        /*000c*/ 	.byte	0x03, 0x1b
        /*000e*/ 	.short	0x00ff


	//----- nvinfo : EIATTR_EXTERNS
	.align		4
        /*0010*/ 	.byte	0x04, 0x0f
        /*0012*/ 	.short	(.L_31 - .L_30)


	//   ....[0]....
	.align		4
.L_30:
        /*0014*/ 	.word	index@(vprintf)


	//----- nvinfo : EIATTR_MERCURY_ISA_VERSION
	.align		4
.L_31:
        /*0018*/ 	.byte	0x03, 0x5f
        /*001a*/ 	.short	0x0101


	//----- nvinfo : EIATTR_VRC_CTA_INIT_COUNT
	.align		4
        /*001c*/ 	.byte	0x02, 0x4a
	.zero		1
	.zero		1


	//----- nvinfo : EIATTR_SYSCALL_OFFSETS
	.align		4
        /*0020*/ 	.byte	0x04, 0x46
        /*0022*/ 	.short	(.L_33 - .L_32)


	//   ....[0]....
.L_32:
        /*0024*/ 	.word	0x00000080


	//----- nvinfo : EIATTR_EXIT_INSTR_OFFSETS
	.align		4
.L_33:
        /*0028*/ 	.byte	0x04, 0x1c
        /*002a*/ 	.short	(.L_35 - .L_34)


	//   ....[0]....
.L_34:
        /*002c*/ 	.word	0x00000090


	//----- nvinfo : EIATTR_SW_WAR
	.align		4
.L_35:
        /*0030*/ 	.byte	0x04, 0x36
        /*0032*/ 	.short	(.L_37 - .L_36)
.L_36:
        /*0034*/ 	.word	0x00000008
.L_37:


//--------------------- .nv.info._Z14kernel_dummy_3v --------------------------
	.section	.nv.info._Z14kernel_dummy_3v,"",@"SHT_CUDA_INFO"
	.sectionflags	@""
	.align	4


	//----- nvinfo : EIATTR_CUDA_API_VERSION
	.align		4
        /*0000*/ 	.byte	0x04, 0x37
        /*0002*/ 	.short	(.L_39 - .L_38)
.L_38:
        /*0004*/ 	.word	0x00000082


	//----- nvinfo : EIATTR_SPARSE_MMA_MASK
	.align		4
.L_39:
        /*0008*/ 	.byte	0x03, 0x50
        /*000a*/ 	.short	0x0000


	//----- nvinfo : EIATTR_MAXREG_COUNT
	.align		4
        /*000c*/ 	.byte	0x03, 0x1b
        /*000e*/ 	.short	0x00ff


	//----- nvinfo : EIATTR_EXTERNS
	.align		4
        /*0010*/ 	.byte	0x04, 0x0f
        /*0012*/ 	.short	(.L_41 - .L_40)


	//   ....[0]....
	.align		4
.L_40:
        /*0014*/ 	.word	index@(vprintf)


	//----- nvinfo : EIATTR_MERCURY_ISA_VERSION
	.align		4
.L_41:
        /*0018*/ 	.byte	0x03, 0x5f
        /*001a*/ 	.short	0x0101


	//----- nvinfo : EIATTR_VRC_CTA_INIT_COUNT
	.align		4
        /*001c*/ 	.byte	0x02, 0x4a
	.zero		1
	.zero		1


	//----- nvinfo : EIATTR_SYSCALL_OFFSETS
	.align		4
        /*0020*/ 	.byte	0x04, 0x46
        /*0022*/ 	.short	(.L_43 - .L_42)


	//   ....[0]....
.L_42:
        /*0024*/ 	.word	0x00000080


	//----- nvinfo : EIATTR_EXIT_INSTR_OFFSETS
	.align		4
.L_43:
        /*0028*/ 	.byte	0x04, 0x1c
        /*002a*/ 	.short	(.L_45 - .L_44)


	//   ....[0]....
.L_44:
        /*002c*/ 	.word	0x00000090


	//----- nvinfo : EIATTR_SW_WAR
	.align		4
.L_45:
        /*0030*/ 	.byte	0x04, 0x36
        /*0032*/ 	.short	(.L_47 - .L_46)
.L_46:
        /*0034*/ 	.word	0x00000008
.L_47:


//--------------------- .nv.info._Z14kernel_dummy_2v --------------------------
	.section	.nv.info._Z14kernel_dummy_2v,"",@"SHT_CUDA_INFO"
	.sectionflags	@""
	.align	4


	//----- nvinfo : EIATTR_CUDA_API_VERSION
	.align		4
        /*0000*/ 	.byte	0x04, 0x37
        /*0002*/ 	.short	(.L_49 - .L_48)
.L_48:
        /*0004*/ 	.word	0x00000082


	//----- nvinfo : EIATTR_SPARSE_MMA_MASK
	.align		4
.L_49:
        /*0008*/ 	.byte	0x03, 0x50
        /*000a*/ 	.short	0x0000


	//----- nvinfo : EIATTR_MAXREG_COUNT
	.align		4
        /*000c*/ 	.byte	0x03, 0x1b
        /*000e*/ 	.short	0x00ff


	//----- nvinfo : EIATTR_EXTERNS
	.align		4
        /*0010*/ 	.byte	0x04, 0x0f
        /*0012*/ 	.short	(.L_51 - .L_50)


	//   ....[0]....
	.align		4
.L_50:
        /*0014*/ 	.word	index@(vprintf)


	//----- nvinfo : EIATTR_MERCURY_ISA_VERSION
	.align		4
.L_51:
        /*0018*/ 	.byte	0x03, 0x5f
        /*001a*/ 	.short	0x0101


	//----- nvinfo : EIATTR_VRC_CTA_INIT_COUNT
	.align		4
        /*001c*/ 	.byte	0x02, 0x4a
	.zero		1
	.zero		1


	//----- nvinfo : EIATTR_SYSCALL_OFFSETS
	.align		4
        /*0020*/ 	.byte	0x04, 0x46
        /*0022*/ 	.short	(.L_53 - .L_52)


	//   ....[0]....
.L_52:
        /*0024*/ 	.word	0x00000080


	//----- nvinfo : EIATTR_EXIT_INSTR_OFFSETS
	.align		4
.L_53:
        /*0028*/ 	.byte	0x04, 0x1c
        /*002a*/ 	.short	(.L_55 - .L_54)


	//   ....[0]....
.L_54:
        /*002c*/ 	.word	0x00000090


	//----- nvinfo : EIATTR_SW_WAR
	.align		4
.L_55:
        /*0030*/ 	.byte	0x04, 0x36
        /*0032*/ 	.short	(.L_57 - .L_56)
.L_56:
        /*0034*/ 	.word	0x00000008
.L_57:


//--------------------- .nv.info._Z14kernel_dummy_1v --------------------------
	.section	.nv.info._Z14kernel_dummy_1v,"",@"SHT_CUDA_INFO"
	.sectionflags	@""
	.align	4


	//----- nvinfo : EIATTR_CUDA_API_VERSION
	.align		4
        /*0000*/ 	.byte	0x04, 0x37
        /*0002*/ 	.short	(.L_59 - .L_58)
.L_58:
        /*0004*/ 	.word	0x00000082


	//----- nvinfo : EIATTR_SPARSE_MMA_MASK
	.align		4
.L_59:
        /*0008*/ 	.byte	0x03, 0x50
        /*000a*/ 	.short	0x0000


	//----- nvinfo : EIATTR_MAXREG_COUNT
	.align		4
        /*000c*/ 	.byte	0x03, 0x1b
        /*000e*/ 	.short	0x00ff


	//----- nvinfo : EIATTR_EXTERNS
	.align		4
        /*0010*/ 	.byte	0x04, 0x0f
        /*0012*/ 	.short	(.L_61 - .L_60)


	//   ....[0]....
	.align		4
.L_60:
        /*0014*/ 	.word	index@(vprintf)


	//----- nvinfo : EIATTR_MERCURY_ISA_VERSION
	.align		4
.L_61:
        /*0018*/ 	.byte	0x03, 0x5f
        /*001a*/ 	.short	0x0101


	//----- nvinfo : EIATTR_VRC_CTA_INIT_COUNT
	.align		4
        /*001c*/ 	.byte	0x02, 0x4a
	.zero		1
	.zero		1


	//----- nvinfo : EIATTR_SYSCALL_OFFSETS
	.align		4
        /*0020*/ 	.byte	0x04, 0x46
        /*0022*/ 	.short	(.L_63 - .L_62)


	//   ....[0]....
.L_62:
        /*0024*/ 	.word	0x00000080


	//----- nvinfo : EIATTR_EXIT_INSTR_OFFSETS
	.align		4
.L_63:
        /*0028*/ 	.byte	0x04, 0x1c
        /*002a*/ 	.short	(.L_65 - .L_64)


	//   ....[0]....
.L_64:
        /*002c*/ 	.word	0x00000090


	//----- nvinfo : EIATTR_SW_WAR
	.align		4
.L_65:
        /*0030*/ 	.byte	0x04, 0x36
        /*0032*/ 	.short	(.L_67 - .L_66)
.L_66:
        /*0034*/ 	.word	0x00000008
.L_67:


//--------------------- .nv.callgraph             --------------------------
	.section	.nv.callgraph,"",@"SHT_CUDA_CALLGRAPH"
	.align	4
	.sectionentsize	8
	.align		4
        /*0000*/ 	.word	0x00000000
	.align		4
        /*0004*/ 	.word	0xffffffff
	.align		4
        /*0008*/ 	.word	index@(_Z14kernel_dummy_4v)
	.align		4
        /*000c*/ 	.word	index@(vprintf)
	.align		4
        /*0010*/ 	.word	index@(_Z14kernel_dummy_3v)
	.align		4
        /*0014*/ 	.word	index@(vprintf)
	.align		4
        /*0018*/ 	.word	index@(_Z14kernel_dummy_2v)
	.align		4
        /*001c*/ 	.word	index@(vprintf)
	.align		4
        /*0020*/ 	.word	index@(_Z14kernel_dummy_1v)
	.align		4
        /*0024*/ 	.word	index@(vprintf)
	.align		4
        /*0028*/ 	.word	0x00000000
	.align		4
        /*002c*/ 	.word	0xfffffffe
	.align		4
        /*0030*/ 	.word	0x00000000
	.align		4
        /*0034*/ 	.word	0xfffffffd
	.align		4
        /*0038*/ 	.word	0x00000000
	.align		4
        /*003c*/ 	.word	0xfffffffc


//--------------------- .nv.constant4             --------------------------
	.section	.nv.constant4,"a",@progbits
	.align	8
	.align		8
.nv.constant4:
        /*0000*/ 	.dword	vprintf
	.align		8
        /*0008*/ 	.dword	$str
	.align		8
        /*0010*/ 	.dword	$str$1
	.align		8
        /*0018*/ 	.dword	$str$2
	.align		8
        /*0020*/ 	.dword	$str$3


//--------------------- .text._Z14kernel_dummy_4v --------------------------
	.section	.text._Z14kernel_dummy_4v,"ax",@progbits
	.align	128
        .global         _Z14kernel_dummy_4v
        .type           _Z14kernel_dummy_4v,@function
        .size           _Z14kernel_dummy_4v,(.L_x_8 - _Z14kernel_dummy_4v)
        .other          _Z14kernel_dummy_4v,@"STO_CUDA_ENTRY STV_DEFAULT"
_Z14kernel_dummy_4v:
.text._Z14kernel_dummy_4v:
[----:B------:R-:W0:Y:S01]  /*0000*/  LDC R1, c[0x0][0x37c] ;  /* 0x0000df00ff017b82 */ /* 0x000e220000000800 */
[----:B------:R-:W-:Y:S01]  /*0010*/  MOV R0, 0x0 ;  /* 0x0000000000007802 */ /* 0x000fe20000000f00 */
[----:B------:R-:W1:Y:S01]  /*0020*/  LDCU.64 UR4, c[0x4][0x20] ;  /* 0x01000400ff0477ac */ /* 0x000e620008000a00 */
[----:B------:R-:W-:-:S05]  /*0030*/  CS2R R6, SRZ ;  /* 0x0000000000067805 */ /* 0x000fca000001ff00 */
[----:B------:R2:W3:Y:S01]  /*0040*/  LDC.64 R2, c[0x4][R0] ;  /* 0x0100000000027b82 */ /* 0x0004e20000000a00 */
[----:B-1----:R-:W-:Y:S02]  /*0050*/  IMAD.U32 R4, RZ, RZ, UR4 ;  /* 0x00000004ff047e24 */ /* 0x002fe4000f8e00ff */
[----:B--2---:R-:W-:-:S07]  /*0060*/  IMAD.U32 R5, RZ, RZ, UR5 ;  /* 0x00000005ff057e24 */ /* 0x004fce000f8e00ff */
[----:B------:R-:W-:-:S07]  /*0070*/  LEPC R20, `(.L_x_0) ;  /* 0x000000001014794e */ /* 0x000fce0000000000 */
[----:B0--3--:R-:W-:Y:S05]  /*0080*/  CALL.ABS.NOINC R2 ;  /* 0x0000000002007343 */ /* 0x009fea0003c00000 */
.L_x_0:
[----:B------:R-:W-:Y:S05]  /*0090*/  EXIT ;  /* 0x000000000000794d */ /* 0x000fea0003800000 */
.L_x_1:
[----:B------:R-:W-:-:S00]  /*00a0*/  BRA `(.L_x_1) ;  /* 0xfffffffc00fc7947 */ /* 0x000fc0000383ffff */
[----:B------:R-:W-:-:S00]  /*00b0*/  NOP ;  /* 0x0000000000007918 */ /* 0x000fc00000000000 */
        /* <DEDUP_REMOVED lines=12> */
.L_x_8:


//--------------------- .text._Z14kernel_dummy_3v --------------------------
	.section	.text._Z14kernel_dummy_3v,"ax",@progbits
	.align	128
        .global         _Z14kernel_dummy_3v
        .type           _Z14kernel_dummy_3v,@function
        .size           _Z14kernel_dummy_3v,(.L_x_9 - _Z14kernel_dummy_3v)
        .other          _Z14kernel_dummy_3v,@"STO_CUDA_ENTRY STV_DEFAULT"
_Z14kernel_dummy_3v:
.text._Z14kernel_dummy_3v:
        /* <DEDUP_REMOVED lines=9> */
.L_x_2:
[----:B------:R-:W-:Y:S05]  /*0090*/  EXIT ;  /* 0x000000000000794d */ /* 0x000fea0003800000 */
.L_x_3:
        /* <DEDUP_REMOVED lines=14> */
.L_x_9:


//--------------------- .text._Z14kernel_dummy_2v --------------------------
	.section	.text._Z14kernel_dummy_2v,"ax",@progbits
	.align	128
        .global         _Z14kernel_dummy_2v
        .type           _Z14kernel_dummy_2v,@function
        .size           _Z14kernel_dummy_2v,(.L_x_10 - _Z14kernel_dummy_2v)
        .other          _Z14kernel_dummy_2v,@"STO_CUDA_ENTRY STV_DEFAULT"
_Z14kernel_dummy_2v:
.text._Z14kernel_dummy_2v:
        /* <DEDUP_REMOVED lines=9> */
.L_x_4:
[----:B------:R-:W-:Y:S05]  /*0090*/  EXIT ;  /* 0x000000000000794d */ /* 0x000fea0003800000 */
.L_x_5:
        /* <DEDUP_REMOVED lines=14> */
.L_x_10:


//--------------------- .text._Z14kernel_dummy_1v --------------------------
	.section	.text._Z14kernel_dummy_1v,"ax",@progbits
	.align	128
        .global         _Z14kernel_dummy_1v
        .type           _Z14kernel_dummy_1v,@function
        .size           _Z14kernel_dummy_1v,(.L_x_11 - _Z14kernel_dummy_1v)
        .other          _Z14kernel_dummy_1v,@"STO_CUDA_ENTRY STV_DEFAULT"
_Z14kernel_dummy_1v:
.text._Z14kernel_dummy_1v:
        /* <DEDUP_REMOVED lines=9> */
.L_x_6:
[----:B------:R-:W-:Y:S05]  /*0090*/  EXIT ;  /* 0x000000000000794d */ /* 0x000fea0003800000 */
.L_x_7:
        /* <DEDUP_REMOVED lines=14> */
.L_x_11:


//--------------------- .nv.global.init           --------------------------
	.section	.nv.global.init,"aw",@progbits
.nv.global.init:
	.type		$str$2,@object
	.size		$str$2,($str - $str$2)
$str$2:
        /*0000*/ 	.byte	0x6b, 0x65, 0x72, 0x6e, 0x65, 0x6c, 0x5f, 0x64, 0x75, 0x6d, 0x6d, 0x79, 0x5f, 0x33, 0x0a, 0x00
	.type		$str,@object
	.size		$str,($str$3 - $str)
$str:
        /*0010*/ 	.byte	0x6b, 0x65, 0x72, 0x6e, 0x65, 0x6c, 0x5f, 0x64, 0x75, 0x6d, 0x6d, 0x79, 0x5f, 0x31, 0x0a, 0x00
	.type		$str$3,@object
	.size		$str$3,($str$1 - $str$3)
$str$3:
        /*0020*/ 	.byte	0x6b, 0x65, 0x72, 0x6e, 0x65, 0x6c, 0x5f, 0x64, 0x75, 0x6d, 0x6d, 0x79, 0x5f, 0x34, 0x0a, 0x00
	.type		$str$1,@object
	.size		$str$1,(.L_1 - $str$1)
$str$1:
        /*0030*/ 	.byte	0x6b, 0x65, 0x72, 0x6e, 0x65, 0x6c, 0x5f, 0x64, 0x75, 0x6d, 0x6d, 0x79, 0x5f, 0x32, 0x0a, 0x00
.L_1:


//--------------------- .nv.shared.reserved.0     --------------------------
	.section	.nv.shared.reserved.0,"aw",@nobits
	.weak		__nv_reservedSMEM_offset_0_alias
	.size		__nv_reservedSMEM_offset_0_alias, 0, 64
	.other		__nv_reservedSMEM_offset_0_alias,@"STO_CUDA_RESERVED_SHARED STV_DEFAULT"
__nv_reservedSMEM_offset_0_alias:
	.zero		0
	.zero		64


//--------------------- .nv.constant0._Z14kernel_dummy_4v --------------------------
	.section	.nv.constant0._Z14kernel_dummy_4v,"a",@progbits
	.sectionflags	@""
	.align	4
.nv.constant0._Z14kernel_dummy_4v:
	.zero		896


//--------------------- .nv.constant0._Z14kernel_dummy_3v --------------------------
	.section	.nv.constant0._Z14kernel_dummy_3v,"a",@progbits
	.sectionflags	@""
	.align	4
.nv.constant0._Z14kernel_dummy_3v:
	.zero		896


//--------------------- .nv.constant0._Z14kernel_dummy_2v --------------------------
	.section	.nv.constant0._Z14kernel_dummy_2v,"a",@progbits
	.sectionflags	@""
	.align	4
.nv.constant0._Z14kernel_dummy_2v:
	.zero		896


//--------------------- .nv.constant0._Z14kernel_dummy_1v --------------------------
	.section	.nv.constant0._Z14kernel_dummy_1v,"a",@progbits
	.sectionflags	@""
	.align	4
.nv.constant0._Z14kernel_dummy_1v:
	.zero		896


//--------------------- SYMBOLS --------------------------

	.type		.nv.reservedSmem.offset0,@object
	.size		.nv.reservedSmem.offset0,0x4
	.type		vprintf,@function
